//
// Generated by NVIDIA NVVM Compiler
//
// Compiler Build ID: CL-36424714
// Cuda compilation tools, release 13.0, V13.0.88
// Based on NVVM 20.0.0
//

.version 9.0
.target sm_100
.address_size 64

	// .globl	_Z9matrixAddPiS_S_

.visible .entry _Z9matrixAddPiS_S_(
	.param .u64 .ptr .align 1 _Z9matrixAddPiS_S__param_0,
	.param .u64 .ptr .align 1 _Z9matrixAddPiS_S__param_1,
	.param .u64 .ptr .align 1 _Z9matrixAddPiS_S__param_2
)
{


	ret;

}


// ===== COMPILED SASS (sm_100) =====

	.target	sm_100

	.elftype	@"ET_EXEC"


//--------------------- .note.nv.tkinfo           --------------------------
	.section	.note.nv.tkinfo,"",@"SHT_NOTE"
	.sectionflags	@"SHF_NOTE_NV_TKINFO"
	.tkinfo
        /*0018*/ 	.word	0x00000002
        /*0030*/ 	.string	""
        /*0030*/ 	.string	"ptxas"
        /*0030*/ 	.string	"Cuda compilation tools, release 13.0, V13.0.88"
        /*0030*/ 	.string	"Build cuda_13.0.r13.0/compiler.36424714_0"
        /*0030*/ 	.string	"-arch sm_100 -m 64 "



//--------------------- .note.nv.cuinfo           --------------------------
	.section	.note.nv.cuinfo,"",@"SHT_NOTE"
	.sectionflags	@"SHF_NOTE_NV_CUINFO"
        /*0018*/ 	.short	0x0002
        /*001a*/ 	.short	0x0064
        /*001c*/ 	.short	0x0082
	.zero		2


//--------------------- .nv.info                  --------------------------
	.section	.nv.info,"",@"SHT_CUDA_INFO"
	.align	4


	//----- nvinfo : EIATTR_REGCOUNT
	.align		4
        /*0000*/ 	.byte	0x04, 0x2f
        /*0002*/ 	.short	(.L_1 - .L_0)
	.align		4
.L_0:
        /*0004*/ 	.word	index@(_Z9matrixAddPiS_S_)
        /*0008*/ 	.word	0x00000004


	//----- nvinfo : EIATTR_FRAME_SIZE
	.align		4
.L_1:
        /*000c*/ 	.byte	0x04, 0x11
        /*000e*/ 	.short	(.L_3 - .L_2)
	.align		4
.L_2:
        /*0010*/ 	.word	index@(_Z9matrixAddPiS_S_)
        /*0014*/ 	.word	0x00000000


	//----- nvinfo : EIATTR_MIN_STACK_SIZE
	.align		4
.L_3:
        /*0018*/ 	.byte	0x04, 0x12
        /*001a*/ 	.short	(.L_5 - .L_4)
	.align		4
.L_4:
        /*001c*/ 	.word	index@(_Z9matrixAddPiS_S_)
        /*0020*/ 	.word	0x00000000
.L_5:


//--------------------- .nv.compat                --------------------------
	.section	.nv.compat,"",@"SHT_CUDA_COMPAT_INFO"
	.align	4
        /*0000*/ 	.byte	0x02, 0x09, 0x00, 0x00, 0x02, 0x02, 0x01, 0x00, 0x02, 0x05, 0x05, 0x00, 0x03, 0x07, 0x01, 0x01
        /*0010*/ 	.byte	0x02, 0x03, 0x00, 0x00, 0x02, 0x06, 0x01, 0x00, 0x04, 0x0b, 0x08, 0x00, 0x09, 0x00, 0x00, 0x00
        /*0020*/ 	.byte	0x00, 0x00, 0x00, 0x00


//--------------------- .nv.info._Z9matrixAddPiS_S_ --------------------------
	.section	.nv.info._Z9matrixAddPiS_S_,"",@"SHT_CUDA_INFO"
	.sectionflags	@""
	.align	4


	//----- nvinfo : EIATTR_CUDA_API_VERSION
	.align		4
        /*0000*/ 	.byte	0x04, 0x37
        /*0002*/ 	.short	(.L_7 - .L_6)
.L_6:
        /*0004*/ 	.word	0x00000082


	//----- nvinfo : EIATTR_KPARAM_INFO
	.align		4
.L_7:
        /*0008*/ 	.byte	0x04, 0x17
        /*000a*/ 	.short	(.L_9 - .L_8)
.L_8:
        /*000c*/ 	.word	0x00000000
        /*0010*/ 	.short	0x0002
        /*0012*/ 	.short	0x0010
        /*0014*/ 	.byte	0x00, 0xf5, 0x21, 0x00


	//----- nvinfo : EIATTR_KPARAM_INFO
	.align		4
.L_9:
        /*0018*/ 	.byte	0x04, 0x17
        /*001a*/ 	.short	(.L_11 - .L_10)
.L_10:
        /*001c*/ 	.word	0x00000000
        /*0020*/ 	.short	0x0001
        /*0022*/ 	.short	0x0008
        /*0024*/ 	.byte	0x00, 0xf5, 0x21, 0x00


	//----- nvinfo : EIATTR_KPARAM_INFO
	.align		4
.L_11:
        /*0028*/ 	.byte	0x04, 0x17
        /*002a*/ 	.short	(.L_13 - .L_12)
.L_12:
        /*002c*/ 	.word	0x00000000
        /*0030*/ 	.short	0x0000
        /*0032*/ 	.short	0x0000
        /*0034*/ 	.byte	0x00, 0xf5, 0x21, 0x00


	//----- nvinfo : EIATTR_SPARSE_MMA_MASK
	.align		4
.L_13:
        /*0038*/ 	.byte	0x03, 0x50
        /*003a*/ 	.short	0x0000


	//----- nvinfo : EIATTR_MAXREG_COUNT
	.align		4
        /*003c*/ 	.byte	0x03, 0x1b
        /*003e*/ 	.short	0x00ff


	//----- nvinfo : EIATTR_MERCURY_ISA_VERSION
	.align		4
        /*0040*/ 	.byte	0x03, 0x5f
        /*0042*/ 	.short	0x0101


	//----- nvinfo : EIATTR_VRC_CTA_INIT_COUNT
	.align		4
        /*0044*/ 	.byte	0x02, 0x4a
	.zero		1
	.zero		1


	//----- nvinfo : EIATTR_EXIT_INSTR_OFFSETS
	.align		4
        /*0048*/ 	.byte	0x04, 0x1c
        /*004a*/ 	.short	(.L_15 - .L_14)


	//   ....[0]....
.L_14:
        /*004c*/ 	.word	0x00000010


	//----- nvinfo : EIATTR_CBANK_PARAM_SIZE
	.align		4
.L_15:
        /*0050*/ 	.byte	0x03, 0x19
        /*0052*/ 	.short	0x0018


	//----- nvinfo : EIATTR_PARAM_CBANK
	.align		4
        /*0054*/ 	.byte	0x04, 0x0a
        /*0056*/ 	.short	(.L_17 - .L_16)
	.align		4
.L_16:
        /*0058*/ 	.word	index@(.nv.constant0._Z9matrixAddPiS_S_)
        /*005c*/ 	.short	0x0380
        /*005e*/ 	.short	0x0018


	//----- nvinfo : EIATTR_SW_WAR
	.align		4
.L_17:
        /*0060*/ 	.byte	0x04, 0x36
        /*0062*/ 	.short	(.L_19 - .L_18)
.L_18:
        /*0064*/ 	.word	0x00000008
.L_19:


//--------------------- .nv.callgraph             --------------------------
	.section	.nv.callgraph,"",@"SHT_CUDA_CALLGRAPH"
	.align	4
	.sectionentsize	8
	.align		4
        /*0000*/ 	.word	0x00000000
	.align		4
        /*0004*/ 	.word	0xffffffff
	.align		4
        /*0008*/ 	.word	0x00000000
	.align		4
        /*000c*/ 	.word	0xfffffffe
	.align		4
        /*0010*/ 	.word	0x00000000
	.align		4
        /*0014*/ 	.word	0xfffffffd
	.align		4
        /*0018*/ 	.word	0x00000000
	.align		4
        /*001c*/ 	.word	0xfffffffc


//--------------------- .text._Z9matrixAddPiS_S_  --------------------------
	.section	.text._Z9matrixAddPiS_S_,"ax",@progbits
	.align	128
        .global         _Z9matrixAddPiS_S_
        .type           _Z9matrixAddPiS_S_,@function
        .size           _Z9matrixAddPiS_S_,(.L_x_1 - _Z9matrixAddPiS_S_)
        .other          _Z9matrixAddPiS_S_,@"STO_CUDA_ENTRY STV_DEFAULT"
_Z9matrixAddPiS_S_:
.text._Z9matrixAddPiS_S_:
[----:B------:R-:W-:Y:S01]  /*0000*/  LDC R1, c[0x0][0x37c] ;  /* 0x0000df00ff017b82 */ /* 0x000fe20000000800 */
[----:B------:R-:W-:Y:S05]  /*0010*/  EXIT ;  /* 0x000000000000794d */ /* 0x000fea0003800000 */
.L_x_0:
[----:B------:R-:W-:-:S00]  /*0020*/  BRA `(.L_x_0) ;  /* 0xfffffffc00fc7947 */ /* 0x000fc0000383ffff */
[----:B------:R-:W-:-:S00]  /*0030*/  NOP ;  /* 0x0000000000007918 */ /* 0x000fc00000000000 */
        /* <DEDUP_REMOVED lines=12> */
.L_x_1:


//--------------------- .nv.shared.reserved.0     --------------------------
	.section	.nv.shared.reserved.0,"aw",@nobits
	.weak		__nv_reservedSMEM_offset_0_alias
	.size		__nv_reservedSMEM_offset_0_alias, 0, 64
	.other		__nv_reservedSMEM_offset_0_alias,@"STO_CUDA_RESERVED_SHARED STV_DEFAULT"
__nv_reservedSMEM_offset_0_alias:
	.zero		0
	.zero		64


//--------------------- .nv.constant0._Z9matrixAddPiS_S_ --------------------------
	.section	.nv.constant0._Z9matrixAddPiS_S_,"a",@progbits
	.sectionflags	@""
	.align	4
.nv.constant0._Z9matrixAddPiS_S_:
	.zero		920


//--------------------- SYMBOLS --------------------------

	.type		.nv.reservedSmem.offset0,@object
	.size		.nv.reservedSmem.offset0,0x4
